//
// Generated by NVIDIA NVVM Compiler
//
// Compiler Build ID: CL-36424714
// Cuda compilation tools, release 13.0, V13.0.88
// Based on NVVM 20.0.0
//

.version 9.0
.target sm_100
.address_size 64

	// .globl	_Z11helloKernelv
.extern .func  (.param .b32 func_retval0) vprintf
(
	.param .b64 vprintf_param_0,
	.param .b64 vprintf_param_1
)
;
.global .align 1 .b8 $str[24] = {67, 105, 97, 111, 32, 100, 97, 32, 67, 85, 68, 65, 32, 116, 104, 114, 101, 97, 100, 32, 37, 100, 10};

.visible .entry _Z11helloKernelv()
{
	.local .align 8 .b8 	__local_depot0[8];
	.reg .b64 	%SP;
	.reg .b64 	%SPL;
	.reg .b32 	%r<4>;
	.reg .b64 	%rd<5>;

	mov.u64 	%SPL, __local_depot0;
	cvta.local.u64 	%SP, %SPL;
	add.u64 	%rd1, %SP, 0;
	add.u64 	%rd2, %SPL, 0;
	mov.u32 	%r1, %tid.x;
	st.local.u32 	[%rd2], %r1;
	mov.u64 	%rd3, $str;
	cvta.global.u64 	%rd4, %rd3;
	{ // callseq 0, 0
	.param .b64 param0;
	st.param.b64 	[param0], %rd4;
	.param .b64 param1;
	st.param.b64 	[param1], %rd1;
	.param .b32 retval0;
	call.uni (retval0), 
	vprintf, 
	(
	param0, 
	param1
	);
	ld.param.b32 	%r2, [retval0];
	} // callseq 0
	ret;

}


// ===== COMPILED SASS (sm_100) =====

	.target	sm_100

	.elftype	@"ET_EXEC"


//--------------------- .note.nv.tkinfo           --------------------------
	.section	.note.nv.tkinfo,"",@"SHT_NOTE"
	.sectionflags	@"SHF_NOTE_NV_TKINFO"
	.tkinfo
        /*0018*/ 	.word	0x00000002
        /*0030*/ 	.string	""
        /*0030*/ 	.string	"ptxas"
        /*0030*/ 	.string	"Cuda compilation tools, release 13.0, V13.0.88"
        /*0030*/ 	.string	"Build cuda_13.0.r13.0/compiler.36424714_0"
        /*0030*/ 	.string	"-arch sm_100 -m 64 "



//--------------------- .note.nv.cuinfo           --------------------------
	.section	.note.nv.cuinfo,"",@"SHT_NOTE"
	.sectionflags	@"SHF_NOTE_NV_CUINFO"
        /*0018*/ 	.short	0x0002
        /*001a*/ 	.short	0x0064
        /*001c*/ 	.short	0x0082
	.zero		2


//--------------------- .nv.info                  --------------------------
	.section	.nv.info,"",@"SHT_CUDA_INFO"
	.align	4


	//----- nvinfo : EIATTR_REGCOUNT
	.align		4
        /*0000*/ 	.byte	0x04, 0x2f
        /*0002*/ 	.short	(.L_2 - .L_1)
	.align		4
.L_1:
        /*0004*/ 	.word	index@(_Z11helloKernelv)
        /*0008*/ 	.word	0x00000018


	//----- nvinfo : EIATTR_FRAME_SIZE
	.align		4
.L_2:
        /*000c*/ 	.byte	0x04, 0x11
        /*000e*/ 	.short	(.L_4 - .L_3)
	.align		4
.L_3:
        /*0010*/ 	.word	index@(_Z11helloKernelv)
        /*0014*/ 	.word	0x00000008


	//----- nvinfo : EIATTR_MIN_STACK_SIZE
	.align		4
.L_4:
        /*0018*/ 	.byte	0x04, 0x12
        /*001a*/ 	.short	(.L_6 - .L_5)
	.align		4
.L_5:
        /*001c*/ 	.word	index@(_Z11helloKernelv)
        /*0020*/ 	.word	0x00000008
.L_6:


//--------------------- .nv.compat                --------------------------
	.section	.nv.compat,"",@"SHT_CUDA_COMPAT_INFO"
	.align	4
        /*0000*/ 	.byte	0x02, 0x09, 0x00, 0x00, 0x02, 0x02, 0x01, 0x00, 0x02, 0x05, 0x05, 0x00, 0x03, 0x07, 0x01, 0x01
        /*0010*/ 	.byte	0x02, 0x03, 0x00, 0x00, 0x02, 0x06, 0x01, 0x00, 0x04, 0x0b, 0x08, 0x00, 0x09, 0x00, 0x00, 0x00
        /*0020*/ 	.byte	0x00, 0x00, 0x00, 0x00


//--------------------- .nv.info._Z11helloKernelv --------------------------
	.section	.nv.info._Z11helloKernelv,"",@"SHT_CUDA_INFO"
	.sectionflags	@""
	.align	4


	//----- nvinfo : EIATTR_CUDA_API_VERSION
	.align		4
        /*0000*/ 	.byte	0x04, 0x37
        /*0002*/ 	.short	(.L_8 - .L_7)
.L_7:
        /*0004*/ 	.word	0x00000082


	//----- nvinfo : EIATTR_SPARSE_MMA_MASK
	.align		4
.L_8:
        /*0008*/ 	.byte	0x03, 0x50
        /*000a*/ 	.short	0x0000


	//----- nvinfo : EIATTR_MAXREG_COUNT
	.align		4
        /*000c*/ 	.byte	0x03, 0x1b
        /*000e*/ 	.short	0x00ff


	//----- nvinfo : EIATTR_EXTERNS
	.align		4
        /*0010*/ 	.byte	0x04, 0x0f
        /*0012*/ 	.short	(.L_10 - .L_9)


	//   ....[0]....
	.align		4
.L_9:
        /*0014*/ 	.word	index@(vprintf)


	//----- nvinfo : EIATTR_MERCURY_ISA_VERSION
	.align		4
.L_10:
        /*0018*/ 	.byte	0x03, 0x5f
        /*001a*/ 	.short	0x0101


	//----- nvinfo : EIATTR_VRC_CTA_INIT_COUNT
	.align		4
        /*001c*/ 	.byte	0x02, 0x4a
	.zero		1
	.zero		1


	//----- nvinfo : EIATTR_SYSCALL_OFFSETS
	.align		4
        /*0020*/ 	.byte	0x04, 0x46
        /*0022*/ 	.short	(.L_12 - .L_11)


	//   ....[0]....
.L_11:
        /*0024*/ 	.word	0x000000e0


	//----- nvinfo : EIATTR_EXIT_INSTR_OFFSETS
	.align		4
.L_12:
        /*0028*/ 	.byte	0x04, 0x1c
        /*002a*/ 	.short	(.L_14 - .L_13)


	//   ....[0]....
.L_13:
        /*002c*/ 	.word	0x000000f0


	//----- nvinfo : EIATTR_SW_WAR
	.align		4
.L_14:
        /*0030*/ 	.byte	0x04, 0x36
        /*0032*/ 	.short	(.L_16 - .L_15)
.L_15:
        /*0034*/ 	.word	0x00000008
.L_16:


//--------------------- .nv.callgraph             --------------------------
	.section	.nv.callgraph,"",@"SHT_CUDA_CALLGRAPH"
	.align	4
	.sectionentsize	8
	.align		4
        /*0000*/ 	.word	0x00000000
	.align		4
        /*0004*/ 	.word	0xffffffff
	.align		4
        /*0008*/ 	.word	index@(_Z11helloKernelv)
	.align		4
        /*000c*/ 	.word	index@(vprintf)
	.align		4
        /*0010*/ 	.word	0x00000000
	.align		4
        /*0014*/ 	.word	0xfffffffe
	.align		4
        /*0018*/ 	.word	0x00000000
	.align		4
        /*001c*/ 	.word	0xfffffffd
	.align		4
        /*0020*/ 	.word	0x00000000
	.align		4
        /*0024*/ 	.word	0xfffffffc


//--------------------- .nv.constant4             --------------------------
	.section	.nv.constant4,"a",@progbits
	.align	8
	.align		8
.nv.constant4:
        /*0000*/ 	.dword	vprintf
	.align		8
        /*0008*/ 	.dword	$str


//--------------------- .text._Z11helloKernelv    --------------------------
	.section	.text._Z11helloKernelv,"ax",@progbits
	.align	128
        .global         _Z11helloKernelv
        .type           _Z11helloKernelv,@function
        .size           _Z11helloKernelv,(.L_x_2 - _Z11helloKernelv)
        .other          _Z11helloKernelv,@"STO_CUDA_ENTRY STV_DEFAULT"
_Z11helloKernelv:
.text._Z11helloKernelv:
[----:B------:R-:W0:Y:S01]  /*0000*/  LDC R1, c[0x0][0x37c] ;  /* 0x0000df00ff017b82 */ /* 0x000e220000000800 */
[----:B------:R-:W1:Y:S01]  /*0010*/  S2R R8, SR_TID.X ;  /* 0x0000000000087919 */ /* 0x000e620000002100 */
[----:B0-----:R-:W-:Y:S01]  /*0020*/  VIADD R1, R1, 0xfffffff8 ;  /* 0xfffffff801017836 */ /* 0x001fe20000000000 */
[----:B------:R-:W-:Y:S01]  /*0030*/  MOV R0, 0x0 ;  /* 0x0000000000007802 */ /* 0x000fe20000000f00 */
[----:B------:R-:W0:Y:S04]  /*0040*/  LDCU UR4, c[0x0][0x2f8] ;  /* 0x00005f00ff0477ac */ /* 0x000e280008000800 */
[----:B------:R2:W3:Y:S01]  /*0050*/  LDC.64 R2, c[0x4][R0] ;  /* 0x0100000000027b82 */ /* 0x0004e20000000a00 */
[----:B------:R-:W4:Y:S01]  /*0060*/  LDCU.64 UR6, c[0x4][0x8] ;  /* 0x01000100ff0677ac */ /* 0x000f220008000a00 */
[----:B------:R-:W5:Y:S01]  /*0070*/  LDCU UR5, c[0x0][0x2fc] ;  /* 0x00005f80ff0577ac */ /* 0x000f620008000800 */
[----:B0-----:R-:W-:Y:S01]  /*0080*/  IADD3 R6, P0, PT, R1, UR4, RZ ;  /* 0x0000000401067c10 */ /* 0x001fe2000ff1e0ff */
[----:B----4-:R-:W-:Y:S01]  /*0090*/  IMAD.U32 R4, RZ, RZ, UR6 ;  /* 0x00000006ff047e24 */ /* 0x010fe2000f8e00ff */
[----:B------:R-:W-:-:S03]  /*00a0*/  MOV R5, UR7 ;  /* 0x0000000700057c02 */ /* 0x000fc60008000f00 */
[----:B-----5:R-:W-:Y:S01]  /*00b0*/  IMAD.X R7, RZ, RZ, UR5, P0 ;  /* 0x00000005ff077e24 */ /* 0x020fe200080e06ff */
[----:B-1----:R2:W-:Y:S07]  /*00c0*/  STL [R1], R8 ;  /* 0x0000000801007387 */ /* 0x0025ee0000100800 */
[----:B------:R-:W-:-:S07]  /*00d0*/  LEPC R20, `(.L_x_0) ;  /* 0x000000001014794e */ /* 0x000fce0000000000 */
[----:B--23--:R-:W-:Y:S05]  /*00e0*/  CALL.ABS.NOINC R2 ;  /* 0x0000000002007343 */ /* 0x00cfea0003c00000 */
.L_x_0:
[----:B------:R-:W-:Y:S05]  /*00f0*/  EXIT ;  /* 0x000000000000794d */ /* 0x000fea0003800000 */
.L_x_1:
[----:B------:R-:W-:-:S00]  /*0100*/  BRA `(.L_x_1) ;  /* 0xfffffffc00fc7947 */ /* 0x000fc0000383ffff */
[----:B------:R-:W-:-:S00]  /*0110*/  NOP ;  /* 0x0000000000007918 */ /* 0x000fc00000000000 */
        /* <DEDUP_REMOVED lines=14> */
.L_x_2:


//--------------------- .nv.global.init           --------------------------
	.section	.nv.global.init,"aw",@progbits
.nv.global.init:
	.type		$str,@object
	.size		$str,(.L_0 - $str)
$str:
        /*0000*/ 	.byte	0x43, 0x69, 0x61, 0x6f, 0x20, 0x64, 0x61, 0x20, 0x43, 0x55, 0x44, 0x41, 0x20, 0x74, 0x68, 0x72
        /*0010*/ 	.byte	0x65, 0x61, 0x64, 0x20, 0x25, 0x64, 0x0a, 0x00
.L_0:


//--------------------- .nv.shared.reserved.0     --------------------------
	.section	.nv.shared.reserved.0,"aw",@nobits
	.weak		__nv_reservedSMEM_offset_0_alias
	.size		__nv_reservedSMEM_offset_0_alias, 0, 64
	.other		__nv_reservedSMEM_offset_0_alias,@"STO_CUDA_RESERVED_SHARED STV_DEFAULT"
__nv_reservedSMEM_offset_0_alias:
	.zero		0
	.zero		64


//--------------------- .nv.constant0._Z11helloKernelv --------------------------
	.section	.nv.constant0._Z11helloKernelv,"a",@progbits
	.sectionflags	@""
	.align	4
.nv.constant0._Z11helloKernelv:
	.zero		896


//--------------------- SYMBOLS --------------------------

	.type		.nv.reservedSmem.offset0,@object
	.size		.nv.reservedSmem.offset0,0x4
	.type		vprintf,@function
